//
// Generated by NVIDIA NVVM Compiler
//
// Compiler Build ID: CL-36424714
// Cuda compilation tools, release 13.0, V13.0.88
// Based on NVVM 20.0.0
//

.version 9.0
.target sm_100
.address_size 64

	// .globl	_Z6mulAddPiii

.visible .entry _Z6mulAddPiii(
	.param .u64 .ptr .align 1 _Z6mulAddPiii_param_0,
	.param .u32 _Z6mulAddPiii_param_1,
	.param .u32 _Z6mulAddPiii_param_2
)
{
	.reg .b32 	%r<7>;
	.reg .b64 	%rd<5>;

	ld.param.u64 	%rd1, [_Z6mulAddPiii_param_0];
	ld.param.u32 	%r1, [_Z6mulAddPiii_param_1];
	ld.param.u32 	%r2, [_Z6mulAddPiii_param_2];
	cvta.to.global.u64 	%rd2, %rd1;
	mov.u32 	%r3, %ctaid.x;
	mov.u32 	%r4, %tid.x;
	mad.lo.s32 	%r5, %r1, %r4, %r3;
	mad.lo.s32 	%r6, %r2, %r3, %r4;
	mul.wide.u32 	%rd3, %r6, 4;
	add.s64 	%rd4, %rd2, %rd3;
	st.global.u32 	[%rd4], %r5;
	ret;

}


// ===== COMPILED SASS (sm_100) =====

	.target	sm_100

	.elftype	@"ET_EXEC"


//--------------------- .note.nv.tkinfo           --------------------------
	.section	.note.nv.tkinfo,"",@"SHT_NOTE"
	.sectionflags	@"SHF_NOTE_NV_TKINFO"
	.tkinfo
        /*0018*/ 	.word	0x00000002
        /*0030*/ 	.string	""
        /*0030*/ 	.string	"ptxas"
        /*0030*/ 	.string	"Cuda compilation tools, release 13.0, V13.0.88"
        /*0030*/ 	.string	"Build cuda_13.0.r13.0/compiler.36424714_0"
        /*0030*/ 	.string	"-arch sm_100 -m 64 "



//--------------------- .note.nv.cuinfo           --------------------------
	.section	.note.nv.cuinfo,"",@"SHT_NOTE"
	.sectionflags	@"SHF_NOTE_NV_CUINFO"
        /*0018*/ 	.short	0x0002
        /*001a*/ 	.short	0x0064
        /*001c*/ 	.short	0x0082
	.zero		2


//--------------------- .nv.info                  --------------------------
	.section	.nv.info,"",@"SHT_CUDA_INFO"
	.align	4


	//----- nvinfo : EIATTR_REGCOUNT
	.align		4
        /*0000*/ 	.byte	0x04, 0x2f
        /*0002*/ 	.short	(.L_1 - .L_0)
	.align		4
.L_0:
        /*0004*/ 	.word	index@(_Z6mulAddPiii)
        /*0008*/ 	.word	0x0000000a


	//----- nvinfo : EIATTR_FRAME_SIZE
	.align		4
.L_1:
        /*000c*/ 	.byte	0x04, 0x11
        /*000e*/ 	.short	(.L_3 - .L_2)
	.align		4
.L_2:
        /*0010*/ 	.word	index@(_Z6mulAddPiii)
        /*0014*/ 	.word	0x00000000


	//----- nvinfo : EIATTR_MIN_STACK_SIZE
	.align		4
.L_3:
        /*0018*/ 	.byte	0x04, 0x12
        /*001a*/ 	.short	(.L_5 - .L_4)
	.align		4
.L_4:
        /*001c*/ 	.word	index@(_Z6mulAddPiii)
        /*0020*/ 	.word	0x00000000
.L_5:


//--------------------- .nv.compat                --------------------------
	.section	.nv.compat,"",@"SHT_CUDA_COMPAT_INFO"
	.align	4
        /*0000*/ 	.byte	0x02, 0x09, 0x00, 0x00, 0x02, 0x02, 0x01, 0x00, 0x02, 0x05, 0x05, 0x00, 0x03, 0x07, 0x01, 0x01
        /*0010*/ 	.byte	0x02, 0x03, 0x00, 0x00, 0x02, 0x06, 0x01, 0x00, 0x04, 0x0b, 0x08, 0x00, 0x09, 0x00, 0x00, 0x00
        /*0020*/ 	.byte	0x00, 0x00, 0x00, 0x00


//--------------------- .nv.info._Z6mulAddPiii    --------------------------
	.section	.nv.info._Z6mulAddPiii,"",@"SHT_CUDA_INFO"
	.sectionflags	@""
	.align	4


	//----- nvinfo : EIATTR_CUDA_API_VERSION
	.align		4
        /*0000*/ 	.byte	0x04, 0x37
        /*0002*/ 	.short	(.L_7 - .L_6)
.L_6:
        /*0004*/ 	.word	0x00000082


	//----- nvinfo : EIATTR_KPARAM_INFO
	.align		4
.L_7:
        /*0008*/ 	.byte	0x04, 0x17
        /*000a*/ 	.short	(.L_9 - .L_8)
.L_8:
        /*000c*/ 	.word	0x00000000
        /*0010*/ 	.short	0x0002
        /*0012*/ 	.short	0x000c
        /*0014*/ 	.byte	0x00, 0xf0, 0x11, 0x00


	//----- nvinfo : EIATTR_KPARAM_INFO
	.align		4
.L_9:
        /*0018*/ 	.byte	0x04, 0x17
        /*001a*/ 	.short	(.L_11 - .L_10)
.L_10:
        /*001c*/ 	.word	0x00000000
        /*0020*/ 	.short	0x0001
        /*0022*/ 	.short	0x0008
        /*0024*/ 	.byte	0x00, 0xf0, 0x11, 0x00


	//----- nvinfo : EIATTR_KPARAM_INFO
	.align		4
.L_11:
        /*0028*/ 	.byte	0x04, 0x17
        /*002a*/ 	.short	(.L_13 - .L_12)
.L_12:
        /*002c*/ 	.word	0x00000000
        /*0030*/ 	.short	0x0000
        /*0032*/ 	.short	0x0000
        /*0034*/ 	.byte	0x00, 0xf5, 0x21, 0x00


	//----- nvinfo : EIATTR_SPARSE_MMA_MASK
	.align		4
.L_13:
        /*0038*/ 	.byte	0x03, 0x50
        /*003a*/ 	.short	0x0000


	//----- nvinfo : EIATTR_MAXREG_COUNT
	.align		4
        /*003c*/ 	.byte	0x03, 0x1b
        /*003e*/ 	.short	0x00ff


	//----- nvinfo : EIATTR_MERCURY_ISA_VERSION
	.align		4
        /*0040*/ 	.byte	0x03, 0x5f
        /*0042*/ 	.short	0x0101


	//----- nvinfo : EIATTR_VRC_CTA_INIT_COUNT
	.align		4
        /*0044*/ 	.byte	0x02, 0x4a
	.zero		1
	.zero		1


	//----- nvinfo : EIATTR_EXIT_INSTR_OFFSETS
	.align		4
        /*0048*/ 	.byte	0x04, 0x1c
        /*004a*/ 	.short	(.L_15 - .L_14)


	//   ....[0]....
.L_14:
        /*004c*/ 	.word	0x000000a0


	//----- nvinfo : EIATTR_CBANK_PARAM_SIZE
	.align		4
.L_15:
        /*0050*/ 	.byte	0x03, 0x19
        /*0052*/ 	.short	0x0010


	//----- nvinfo : EIATTR_PARAM_CBANK
	.align		4
        /*0054*/ 	.byte	0x04, 0x0a
        /*0056*/ 	.short	(.L_17 - .L_16)
	.align		4
.L_16:
        /*0058*/ 	.word	index@(.nv.constant0._Z6mulAddPiii)
        /*005c*/ 	.short	0x0380
        /*005e*/ 	.short	0x0010


	//----- nvinfo : EIATTR_SW_WAR
	.align		4
.L_17:
        /*0060*/ 	.byte	0x04, 0x36
        /*0062*/ 	.short	(.L_19 - .L_18)
.L_18:
        /*0064*/ 	.word	0x00000008
.L_19:


//--------------------- .nv.callgraph             --------------------------
	.section	.nv.callgraph,"",@"SHT_CUDA_CALLGRAPH"
	.align	4
	.sectionentsize	8
	.align		4
        /*0000*/ 	.word	0x00000000
	.align		4
        /*0004*/ 	.word	0xffffffff
	.align		4
        /*0008*/ 	.word	0x00000000
	.align		4
        /*000c*/ 	.word	0xfffffffe
	.align		4
        /*0010*/ 	.word	0x00000000
	.align		4
        /*0014*/ 	.word	0xfffffffd
	.align		4
        /*0018*/ 	.word	0x00000000
	.align		4
        /*001c*/ 	.word	0xfffffffc


//--------------------- .text._Z6mulAddPiii       --------------------------
	.section	.text._Z6mulAddPiii,"ax",@progbits
	.align	128
        .global         _Z6mulAddPiii
        .type           _Z6mulAddPiii,@function
        .size           _Z6mulAddPiii,(.L_x_1 - _Z6mulAddPiii)
        .other          _Z6mulAddPiii,@"STO_CUDA_ENTRY STV_DEFAULT"
_Z6mulAddPiii:
.text._Z6mulAddPiii:
[----:B------:R-:W-:Y:S01]  /*0000*/  LDC R1, c[0x0][0x37c] ;  /* 0x0000df00ff017b82 */ /* 0x000fe20000000800 */
[----:B------:R-:W0:Y:S07]  /*0010*/  S2R R5, SR_TID.X ;  /* 0x0000000000057919 */ /* 0x000e2e0000002100 */
[----:B------:R-:W0:Y:S01]  /*0020*/  S2UR UR6, SR_CTAID.X ;  /* 0x00000000000679c3 */ /* 0x000e220000002500 */
[----:B------:R-:W1:Y:S07]  /*0030*/  LDCU.64 UR4, c[0x0][0x358] ;  /* 0x00006b00ff0477ac */ /* 0x000e6e0008000a00 */
[----:B------:R-:W0:Y:S08]  /*0040*/  LDC.64 R6, c[0x0][0x388] ;  /* 0x0000e200ff067b82 */ /* 0x000e300000000a00 */
[----:B------:R-:W2:Y:S01]  /*0050*/  LDC.64 R2, c[0x0][0x380] ;  /* 0x0000e000ff027b82 */ /* 0x000ea20000000a00 */
[----:B0-----:R-:W-:-:S02]  /*0060*/  IMAD R7, R7, UR6, R5 ;  /* 0x0000000607077c24 */ /* 0x001fc4000f8e0205 */
[----:B------:R-:W-:Y:S02]  /*0070*/  IMAD R5, R5, R6, UR6 ;  /* 0x0000000605057e24 */ /* 0x000fe4000f8e0206 */
[----:B--2---:R-:W-:-:S05]  /*0080*/  IMAD.WIDE.U32 R2, R7, 0x4, R2 ;  /* 0x0000000407027825 */ /* 0x004fca00078e0002 */
[----:B-1----:R-:W-:Y:S01]  /*0090*/  STG.E desc[UR4][R2.64], R5 ;  /* 0x0000000502007986 */ /* 0x002fe2000c101904 */
[----:B------:R-:W-:Y:S05]  /*00a0*/  EXIT ;  /* 0x000000000000794d */ /* 0x000fea0003800000 */
.L_x_0:
[----:B------:R-:W-:-:S00]  /*00b0*/  BRA `(.L_x_0) ;  /* 0xfffffffc00fc7947 */ /* 0x000fc0000383ffff */
[----:B------:R-:W-:-:S00]  /*00c0*/  NOP ;  /* 0x0000000000007918 */ /* 0x000fc00000000000 */
        /* <DEDUP_REMOVED lines=11> */
.L_x_1:


//--------------------- .nv.shared.reserved.0     --------------------------
	.section	.nv.shared.reserved.0,"aw",@nobits
	.weak		__nv_reservedSMEM_offset_0_alias
	.size		__nv_reservedSMEM_offset_0_alias, 0, 64
	.other		__nv_reservedSMEM_offset_0_alias,@"STO_CUDA_RESERVED_SHARED STV_DEFAULT"
__nv_reservedSMEM_offset_0_alias:
	.zero		0
	.zero		64


//--------------------- .nv.constant0._Z6mulAddPiii --------------------------
	.section	.nv.constant0._Z6mulAddPiii,"a",@progbits
	.sectionflags	@""
	.align	4
.nv.constant0._Z6mulAddPiii:
	.zero		912


//--------------------- SYMBOLS --------------------------

	.type		.nv.reservedSmem.offset0,@object
	.size		.nv.reservedSmem.offset0,0x4
